//
// Generated by NVIDIA NVVM Compiler
//
// Compiler Build ID: CL-36424714
// Cuda compilation tools, release 13.0, V13.0.88
// Based on NVVM 20.0.0
//

.version 9.0
.target sm_100
.address_size 64

	// .globl	_Z28kernelFuncBfloat16Arithmeticv

.visible .entry _Z28kernelFuncBfloat16Arithmeticv()
{


	ret;

}
	// .globl	_Z29kernelFuncBfloat162Arithmeticv
.visible .entry _Z29kernelFuncBfloat162Arithmeticv()
{


	ret;

}


// ===== COMPILED SASS (sm_100) =====

	.target	sm_100

	.elftype	@"ET_EXEC"


//--------------------- .note.nv.tkinfo           --------------------------
	.section	.note.nv.tkinfo,"",@"SHT_NOTE"
	.sectionflags	@"SHF_NOTE_NV_TKINFO"
	.tkinfo
        /*0018*/ 	.word	0x00000002
        /*0030*/ 	.string	""
        /*0030*/ 	.string	"ptxas"
        /*0030*/ 	.string	"Cuda compilation tools, release 13.0, V13.0.88"
        /*0030*/ 	.string	"Build cuda_13.0.r13.0/compiler.36424714_0"
        /*0030*/ 	.string	"-arch sm_100 -m 64 "



//--------------------- .note.nv.cuinfo           --------------------------
	.section	.note.nv.cuinfo,"",@"SHT_NOTE"
	.sectionflags	@"SHF_NOTE_NV_CUINFO"
        /*0018*/ 	.short	0x0002
        /*001a*/ 	.short	0x0064
        /*001c*/ 	.short	0x0082
	.zero		2


//--------------------- .nv.info                  --------------------------
	.section	.nv.info,"",@"SHT_CUDA_INFO"
	.align	4


	//----- nvinfo : EIATTR_REGCOUNT
	.align		4
        /*0000*/ 	.byte	0x04, 0x2f
        /*0002*/ 	.short	(.L_1 - .L_0)
	.align		4
.L_0:
        /*0004*/ 	.word	index@(_Z28kernelFuncBfloat16Arithmeticv)
        /*0008*/ 	.word	0x00000004


	//----- nvinfo : EIATTR_FRAME_SIZE
	.align		4
.L_1:
        /*000c*/ 	.byte	0x04, 0x11
        /*000e*/ 	.short	(.L_3 - .L_2)
	.align		4
.L_2:
        /*0010*/ 	.word	index@(_Z28kernelFuncBfloat16Arithmeticv)
        /*0014*/ 	.word	0x00000000


	//----- nvinfo : EIATTR_REGCOUNT
	.align		4
.L_3:
        /*0018*/ 	.byte	0x04, 0x2f
        /*001a*/ 	.short	(.L_5 - .L_4)
	.align		4
.L_4:
        /*001c*/ 	.word	index@(_Z29kernelFuncBfloat162Arithmeticv)
        /*0020*/ 	.word	0x00000004


	//----- nvinfo : EIATTR_FRAME_SIZE
	.align		4
.L_5:
        /*0024*/ 	.byte	0x04, 0x11
        /*0026*/ 	.short	(.L_7 - .L_6)
	.align		4
.L_6:
        /*0028*/ 	.word	index@(_Z29kernelFuncBfloat162Arithmeticv)
        /*002c*/ 	.word	0x00000000


	//----- nvinfo : EIATTR_MIN_STACK_SIZE
	.align		4
.L_7:
        /*0030*/ 	.byte	0x04, 0x12
        /*0032*/ 	.short	(.L_9 - .L_8)
	.align		4
.L_8:
        /*0034*/ 	.word	index@(_Z29kernelFuncBfloat162Arithmeticv)
        /*0038*/ 	.word	0x00000000


	//----- nvinfo : EIATTR_MIN_STACK_SIZE
	.align		4
.L_9:
        /*003c*/ 	.byte	0x04, 0x12
        /*003e*/ 	.short	(.L_11 - .L_10)
	.align		4
.L_10:
        /*0040*/ 	.word	index@(_Z28kernelFuncBfloat16Arithmeticv)
        /*0044*/ 	.word	0x00000000
.L_11:


//--------------------- .nv.compat                --------------------------
	.section	.nv.compat,"",@"SHT_CUDA_COMPAT_INFO"
	.align	4
        /*0000*/ 	.byte	0x02, 0x09, 0x00, 0x00, 0x02, 0x02, 0x01, 0x00, 0x02, 0x05, 0x05, 0x00, 0x03, 0x07, 0x01, 0x01
        /*0010*/ 	.byte	0x02, 0x03, 0x00, 0x00, 0x02, 0x06, 0x01, 0x00, 0x04, 0x0b, 0x08, 0x00, 0x09, 0x00, 0x00, 0x00
        /*0020*/ 	.byte	0x00, 0x00, 0x00, 0x00


//--------------------- .nv.info._Z29kernelFuncBfloat162Arithmeticv --------------------------
	.section	.nv.info._Z29kernelFuncBfloat162Arithmeticv,"",@"SHT_CUDA_INFO"
	.sectionflags	@""
	.align	4


	//----- nvinfo : EIATTR_CUDA_API_VERSION
	.align		4
        /*0000*/ 	.byte	0x04, 0x37
        /*0002*/ 	.short	(.L_13 - .L_12)
.L_12:
        /*0004*/ 	.word	0x00000082


	//----- nvinfo : EIATTR_SPARSE_MMA_MASK
	.align		4
.L_13:
        /*0008*/ 	.byte	0x03, 0x50
        /*000a*/ 	.short	0x0000


	//----- nvinfo : EIATTR_MAXREG_COUNT
	.align		4
        /*000c*/ 	.byte	0x03, 0x1b
        /*000e*/ 	.short	0x00ff


	//----- nvinfo : EIATTR_MERCURY_ISA_VERSION
	.align		4
        /*0010*/ 	.byte	0x03, 0x5f
        /*0012*/ 	.short	0x0101


	//----- nvinfo : EIATTR_VRC_CTA_INIT_COUNT
	.align		4
        /*0014*/ 	.byte	0x02, 0x4a
	.zero		1
	.zero		1


	//----- nvinfo : EIATTR_EXIT_INSTR_OFFSETS
	.align		4
        /*0018*/ 	.byte	0x04, 0x1c
        /*001a*/ 	.short	(.L_15 - .L_14)


	//   ....[0]....
.L_14:
        /*001c*/ 	.word	0x00000010


	//----- nvinfo : EIATTR_SW_WAR
	.align		4
.L_15:
        /*0020*/ 	.byte	0x04, 0x36
        /*0022*/ 	.short	(.L_17 - .L_16)
.L_16:
        /*0024*/ 	.word	0x00000008
.L_17:


//--------------------- .nv.info._Z28kernelFuncBfloat16Arithmeticv --------------------------
	.section	.nv.info._Z28kernelFuncBfloat16Arithmeticv,"",@"SHT_CUDA_INFO"
	.sectionflags	@""
	.align	4


	//----- nvinfo : EIATTR_CUDA_API_VERSION
	.align		4
        /*0000*/ 	.byte	0x04, 0x37
        /*0002*/ 	.short	(.L_19 - .L_18)
.L_18:
        /*0004*/ 	.word	0x00000082


	//----- nvinfo : EIATTR_SPARSE_MMA_MASK
	.align		4
.L_19:
        /*0008*/ 	.byte	0x03, 0x50
        /*000a*/ 	.short	0x0000


	//----- nvinfo : EIATTR_MAXREG_COUNT
	.align		4
        /*000c*/ 	.byte	0x03, 0x1b
        /*000e*/ 	.short	0x00ff


	//----- nvinfo : EIATTR_MERCURY_ISA_VERSION
	.align		4
        /*0010*/ 	.byte	0x03, 0x5f
        /*0012*/ 	.short	0x0101


	//----- nvinfo : EIATTR_VRC_CTA_INIT_COUNT
	.align		4
        /*0014*/ 	.byte	0x02, 0x4a
	.zero		1
	.zero		1


	//----- nvinfo : EIATTR_EXIT_INSTR_OFFSETS
	.align		4
        /*0018*/ 	.byte	0x04, 0x1c
        /*001a*/ 	.short	(.L_21 - .L_20)


	//   ....[0]....
.L_20:
        /*001c*/ 	.word	0x00000010


	//----- nvinfo : EIATTR_SW_WAR
	.align		4
.L_21:
        /*0020*/ 	.byte	0x04, 0x36
        /*0022*/ 	.short	(.L_23 - .L_22)
.L_22:
        /*0024*/ 	.word	0x00000008
.L_23:


//--------------------- .nv.callgraph             --------------------------
	.section	.nv.callgraph,"",@"SHT_CUDA_CALLGRAPH"
	.align	4
	.sectionentsize	8
	.align		4
        /*0000*/ 	.word	0x00000000
	.align		4
        /*0004*/ 	.word	0xffffffff
	.align		4
        /*0008*/ 	.word	0x00000000
	.align		4
        /*000c*/ 	.word	0xfffffffe
	.align		4
        /*0010*/ 	.word	0x00000000
	.align		4
        /*0014*/ 	.word	0xfffffffd
	.align		4
        /*0018*/ 	.word	0x00000000
	.align		4
        /*001c*/ 	.word	0xfffffffc


//--------------------- .text._Z29kernelFuncBfloat162Arithmeticv --------------------------
	.section	.text._Z29kernelFuncBfloat162Arithmeticv,"ax",@progbits
	.align	128
        .global         _Z29kernelFuncBfloat162Arithmeticv
        .type           _Z29kernelFuncBfloat162Arithmeticv,@function
        .size           _Z29kernelFuncBfloat162Arithmeticv,(.L_x_2 - _Z29kernelFuncBfloat162Arithmeticv)
        .other          _Z29kernelFuncBfloat162Arithmeticv,@"STO_CUDA_ENTRY STV_DEFAULT"
_Z29kernelFuncBfloat162Arithmeticv:
.text._Z29kernelFuncBfloat162Arithmeticv:
[----:B------:R-:W-:Y:S01]  /*0000*/  LDC R1, c[0x0][0x37c] ;  /* 0x0000df00ff017b82 */ /* 0x000fe20000000800 */
[----:B------:R-:W-:Y:S05]  /*0010*/  EXIT ;  /* 0x000000000000794d */ /* 0x000fea0003800000 */
.L_x_0:
[----:B------:R-:W-:-:S00]  /*0020*/  BRA `(.L_x_0) ;  /* 0xfffffffc00fc7947 */ /* 0x000fc0000383ffff */
[----:B------:R-:W-:-:S00]  /*0030*/  NOP ;  /* 0x0000000000007918 */ /* 0x000fc00000000000 */
        /* <DEDUP_REMOVED lines=12> */
.L_x_2:


//--------------------- .text._Z28kernelFuncBfloat16Arithmeticv --------------------------
	.section	.text._Z28kernelFuncBfloat16Arithmeticv,"ax",@progbits
	.align	128
        .global         _Z28kernelFuncBfloat16Arithmeticv
        .type           _Z28kernelFuncBfloat16Arithmeticv,@function
        .size           _Z28kernelFuncBfloat16Arithmeticv,(.L_x_3 - _Z28kernelFuncBfloat16Arithmeticv)
        .other          _Z28kernelFuncBfloat16Arithmeticv,@"STO_CUDA_ENTRY STV_DEFAULT"
_Z28kernelFuncBfloat16Arithmeticv:
.text._Z28kernelFuncBfloat16Arithmeticv:
[----:B------:R-:W-:Y:S01]  /*0000*/  LDC R1, c[0x0][0x37c] ;  /* 0x0000df00ff017b82 */ /* 0x000fe20000000800 */
[----:B------:R-:W-:Y:S05]  /*0010*/  EXIT ;  /* 0x000000000000794d */ /* 0x000fea0003800000 */
.L_x_1:
        /* <DEDUP_REMOVED lines=14> */
.L_x_3:


//--------------------- .nv.shared.reserved.0     --------------------------
	.section	.nv.shared.reserved.0,"aw",@nobits
	.weak		__nv_reservedSMEM_offset_0_alias
	.size		__nv_reservedSMEM_offset_0_alias, 0, 64
	.other		__nv_reservedSMEM_offset_0_alias,@"STO_CUDA_RESERVED_SHARED STV_DEFAULT"
__nv_reservedSMEM_offset_0_alias:
	.zero		0
	.zero		64


//--------------------- .nv.constant0._Z29kernelFuncBfloat162Arithmeticv --------------------------
	.section	.nv.constant0._Z29kernelFuncBfloat162Arithmeticv,"a",@progbits
	.sectionflags	@""
	.align	4
.nv.constant0._Z29kernelFuncBfloat162Arithmeticv:
	.zero		896


//--------------------- .nv.constant0._Z28kernelFuncBfloat16Arithmeticv --------------------------
	.section	.nv.constant0._Z28kernelFuncBfloat16Arithmeticv,"a",@progbits
	.sectionflags	@""
	.align	4
.nv.constant0._Z28kernelFuncBfloat16Arithmeticv:
	.zero		896


//--------------------- SYMBOLS --------------------------

	.type		.nv.reservedSmem.offset0,@object
	.size		.nv.reservedSmem.offset0,0x4
